	.headerflags	@"EF_CUDA_TEXMODE_UNIFIED EF_CUDA_64BIT_ADDRESS EF_CUDA_ACCELERATORS EF_CUDA_SM90 EF_CUDA_VIRTUAL_SM(EF_CUDA_SM90)"
	.elftype	@"ET_EXEC"


//--------------------- .nv.info                  --------------------------
	.section	.nv.info,"",@"SHT_CUDA_INFO"
	.align	4


	//----- nvinfo : EIATTR_REGCOUNT
	.align		4
        /*0000*/ 	.byte	0x04, 0x2f
        /*0002*/ 	.short	(.L_3 - .L_2)
	.align		4
.L_2:
        /*0004*/ 	.word	index@(triton_poi_fused__native_batch_norm_legit_no_training_leaky_relu_relu_10)
        /*0008*/ 	.word	0x0000001e


	//----- nvinfo : EIATTR_MIN_STACK_SIZE
	.align		4
.L_3:
        /*000c*/ 	.byte	0x04, 0x12
        /*000e*/ 	.short	(.L_5 - .L_4)
	.align		4
.L_4:
        /*0010*/ 	.word	index@(triton_poi_fused__native_batch_norm_legit_no_training_leaky_relu_relu_10)
        /*0014*/ 	.word	0x00000000


	//----- nvinfo : EIATTR_FRAME_SIZE
	.align		4
.L_5:
        /*0018*/ 	.byte	0x04, 0x11
        /*001a*/ 	.short	(.L_7 - .L_6)
	.align		4
.L_6:
        /*001c*/ 	.word	index@(triton_poi_fused__native_batch_norm_legit_no_training_leaky_relu_relu_10)
        /*0020*/ 	.word	0x00000000


	//----- nvinfo : EIATTR_MIN_STACK_SIZE
	.align		4
.L_7:
        /*0024*/ 	.byte	0x04, 0x12
        /*0026*/ 	.short	(.L_9 - .L_8)
	.align		4
.L_8:
        /*0028*/ 	.word	index@(triton_poi_fused__native_batch_norm_legit_no_training_leaky_relu_relu_10)
        /*002c*/ 	.word	0x00000000
.L_9:


//--------------------- .nv.info.triton_poi_fused__native_batch_norm_legit_no_training_leaky_relu_relu_10 --------------------------
	.section	.nv.info.triton_poi_fused__native_batch_norm_legit_no_training_leaky_relu_relu_10,"",@"SHT_CUDA_INFO"
	.sectionflags	@""
	.align	4


	//----- nvinfo : EIATTR_CUDA_API_VERSION
	.align		4
        /*0000*/ 	.byte	0x04, 0x37
        /*0002*/ 	.short	(.L_11 - .L_10)
.L_10:
        /*0004*/ 	.word	0x0000007c


	//----- nvinfo : EIATTR_KPARAM_INFO
	.align		4
.L_11:
        /*0008*/ 	.byte	0x04, 0x17
        /*000a*/ 	.short	(.L_13 - .L_12)
.L_12:
        /*000c*/ 	.word	0x00000000
        /*0010*/ 	.short	0x0006
        /*0012*/ 	.short	0x0030
        /*0014*/ 	.byte	0x00, 0xf0, 0x11, 0x00


	//----- nvinfo : EIATTR_KPARAM_INFO
	.align		4
.L_13:
        /*0018*/ 	.byte	0x04, 0x17
        /*001a*/ 	.short	(.L_15 - .L_14)
.L_14:
        /*001c*/ 	.word	0x00000000
        /*0020*/ 	.short	0x0005
        /*0022*/ 	.short	0x0028
        /*0024*/ 	.byte	0x00, 0xf4, 0x21, 0x00


	//----- nvinfo : EIATTR_KPARAM_INFO
	.align		4
.L_15:
        /*0028*/ 	.byte	0x04, 0x17
        /*002a*/ 	.short	(.L_17 - .L_16)
.L_16:
        /*002c*/ 	.word	0x00000000
        /*0030*/ 	.short	0x0004
        /*0032*/ 	.short	0x0020
        /*0034*/ 	.byte	0x00, 0xf4, 0x21, 0x00


	//----- nvinfo : EIATTR_KPARAM_INFO
	.align		4
.L_17:
        /*0038*/ 	.byte	0x04, 0x17
        /*003a*/ 	.short	(.L_19 - .L_18)
.L_18:
        /*003c*/ 	.word	0x00000000
        /*0040*/ 	.short	0x0003
        /*0042*/ 	.short	0x0018
        /*0044*/ 	.byte	0x00, 0xf4, 0x21, 0x00


	//----- nvinfo : EIATTR_KPARAM_INFO
	.align		4
.L_19:
        /*0048*/ 	.byte	0x04, 0x17
        /*004a*/ 	.short	(.L_21 - .L_20)
.L_20:
        /*004c*/ 	.word	0x00000000
        /*0050*/ 	.short	0x0002
        /*0052*/ 	.short	0x0010
        /*0054*/ 	.byte	0x00, 0xf4, 0x21, 0x00


	//----- nvinfo : EIATTR_KPARAM_INFO
	.align		4
.L_21:
        /*0058*/ 	.byte	0x04, 0x17
        /*005a*/ 	.short	(.L_23 - .L_22)
.L_22:
        /*005c*/ 	.word	0x00000000
        /*0060*/ 	.short	0x0001
        /*0062*/ 	.short	0x0008
        /*0064*/ 	.byte	0x00, 0xf4, 0x21, 0x00


	//----- nvinfo : EIATTR_KPARAM_INFO
	.align		4
.L_23:
        /*0068*/ 	.byte	0x04, 0x17
        /*006a*/ 	.short	(.L_25 - .L_24)
.L_24:
        /*006c*/ 	.word	0x00000000
        /*0070*/ 	.short	0x0000
        /*0072*/ 	.short	0x0000
        /*0074*/ 	.byte	0x00, 0xf4, 0x21, 0x00


	//----- nvinfo : EIATTR_SPARSE_MMA_MASK
	.align		4
.L_25:
        /*0078*/ 	.byte	0x03, 0x50
        /*007a*/ 	.short	0x0000


	//----- nvinfo : EIATTR_MAXREG_COUNT
	.align		4
        /*007c*/ 	.byte	0x03, 0x1b
        /*007e*/ 	.short	0x00ff


	//----- nvinfo : EIATTR_EXIT_INSTR_OFFSETS
	.align		4
        /*0080*/ 	.byte	0x04, 0x1c
        /*0082*/ 	.short	(.L_27 - .L_26)


	//   ....[0]....
.L_26:
        /*0084*/ 	.word	0x00000630


	//----- nvinfo : EIATTR_REQNTID
	.align		4
.L_27:
        /*0088*/ 	.byte	0x04, 0x10
        /*008a*/ 	.short	(.L_29 - .L_28)
.L_28:
        /*008c*/ 	.word	0x00000080
        /*0090*/ 	.word	0x00000001
        /*0094*/ 	.word	0x00000001


	//----- nvinfo : EIATTR_CBANK_PARAM_SIZE
	.align		4
.L_29:
        /*0098*/ 	.byte	0x03, 0x19
        /*009a*/ 	.short	0x0034


	//----- nvinfo : EIATTR_PARAM_CBANK
	.align		4
        /*009c*/ 	.byte	0x04, 0x0a
        /*009e*/ 	.short	(.L_31 - .L_30)
	.align		4
.L_30:
        /*00a0*/ 	.word	index@(.nv.constant0.triton_poi_fused__native_batch_norm_legit_no_training_leaky_relu_relu_10)
        /*00a4*/ 	.short	0x0210
        /*00a6*/ 	.short	0x0034


	//----- nvinfo : EIATTR_SW_WAR
	.align		4
.L_31:
        /*00a8*/ 	.byte	0x04, 0x36
        /*00aa*/ 	.short	(.L_33 - .L_32)
.L_32:
        /*00ac*/ 	.word	0x00000008
.L_33:


//--------------------- .nv.callgraph             --------------------------
	.section	.nv.callgraph,"",@"SHT_CUDA_CALLGRAPH"
	.align	4
	.sectionentsize	8
	.align		4
        /*0000*/ 	.word	0x00000000
	.align		4
        /*0004*/ 	.word	0xffffffff
	.align		4
        /*0008*/ 	.word	0x00000000
	.align		4
        /*000c*/ 	.word	0xfffffffe
	.align		4
        /*0010*/ 	.word	0x00000000
	.align		4
        /*0014*/ 	.word	0xfffffffd
	.align		4
        /*0018*/ 	.word	0x00000000
	.align		4
        /*001c*/ 	.word	0xfffffffc


//--------------------- .nv.constant4             --------------------------
	.section	.nv.constant4,"a",@progbits
	.align	8
	.align		8
.nv.constant4:
        /*0000*/ 	.dword	_$_str
	.align		8
        /*0008*/ 	.dword	_$_str_$_2


//--------------------- .text.triton_poi_fused__native_batch_norm_legit_no_training_leaky_relu_relu_10 --------------------------
	.section	.text.triton_poi_fused__native_batch_norm_legit_no_training_leaky_relu_relu_10,"ax",@progbits
	.align	128
        .global         triton_poi_fused__native_batch_norm_legit_no_training_leaky_relu_relu_10
        .type           triton_poi_fused__native_batch_norm_legit_no_training_leaky_relu_relu_10,@function
        .size           triton_poi_fused__native_batch_norm_legit_no_training_leaky_relu_relu_10,(.L_x_1 - triton_poi_fused__native_batch_norm_legit_no_training_leaky_relu_relu_10)
        .other          triton_poi_fused__native_batch_norm_legit_no_training_leaky_relu_relu_10,@"STO_CUDA_ENTRY STV_DEFAULT"
triton_poi_fused__native_batch_norm_legit_no_training_leaky_relu_relu_10:
.text.triton_poi_fused__native_batch_norm_legit_no_training_leaky_relu_relu_10:
[----:B------:R-:W-:Y:S01]  /*0000*/  LDC R1, c[0x0][0x28] ;  /* 0x00000a00ff017b82 */ /* 0x000fe20000000800 */
[----:B------:R-:W1:Y:S07]  /*0010*/  S2R R0, SR_TID.X ;  /* 0x0000000000007919 */ /* 0x000e6e0000002100 */
[----:B------:R-:W2:Y:S01]  /*0020*/  LDC.64 R4, c[0x0][0x228] ;  /* 0x00008a00ff047b82 */ /* 0x000ea20000000a00 */
[----:B------:R-:W-:Y:S01]  /*0030*/  ULDC.64 UR4, c[0x0][0x208] ;  /* 0x0000820000047ab9 */ /* 0x000fe20000000a00 */
[----:B------:R-:W3:Y:S06]  /*0040*/  S2R R7, SR_CTAID.X ;  /* 0x0000000000077919 */ /* 0x000eec0000002500 */
[----:B------:R-:W4:Y:S08]  /*0050*/  LDC.64 R8, c[0x0][0x218] ;  /* 0x00008600ff087b82 */ /* 0x000f300000000a00 */
[----:B------:R-:W5:Y:S08]  /*0060*/  LDC.64 R12, c[0x0][0x220] ;  /* 0x00008800ff0c7b82 */ /* 0x000f700000000a00 */
[----:B------:R-:W5:Y:S01]  /*0070*/  LDC.64 R20, c[0x0][0x230] ;  /* 0x00008c00ff147b82 */ /* 0x000f620000000a00 */
[----:B-1----:R-:W-:-:S07]  /*0080*/  SHF.L.U32 R0, R0, 0x2, RZ ;  /* 0x0000000200007819 */ /* 0x002fce00000006ff */
[----:B------:R-:W1:Y:S01]  /*0090*/  LDC.64 R16, c[0x0][0x238] ;  /* 0x00008e00ff107b82 */ /* 0x000e620000000a00 */
[----:B---3--:R-:W-:Y:S02]  /*00a0*/  SHF.R.S32.HI R3, RZ, 0x16, R7 ;  /* 0x00000016ff037819 */ /* 0x008fe40000011407 */
[----:B------:R-:W-:Y:S02]  /*00b0*/  LOP3.LUT R0, R0, 0x1fc, RZ, 0xc0, !PT ;  /* 0x000001fc00007812 */ /* 0x000fe400078ec0ff */
[----:B------:R-:W-:Y:S02]  /*00c0*/  SGXT R3, R3, 0x1 ;  /* 0x000000010303781a */ /* 0x000fe40000000200 */
[----:B------:R-:W-:-:S04]  /*00d0*/  LEA R0, R7, R0, 0x9 ;  /* 0x0000000007007211 */ /* 0x000fc800078e48ff */
[----:B------:R-:W-:-:S04]  /*00e0*/  LEA.HI R3, R3, R0, RZ, 0x8 ;  /* 0x0000000003037211 */ /* 0x000fc800078f40ff */
[----:B------:R-:W-:-:S04]  /*00f0*/  LOP3.LUT R3, R3, 0xffffff00, RZ, 0xc0, !PT ;  /* 0xffffff0003037812 */ /* 0x000fc800078ec0ff */
[----:B------:R-:W-:-:S05]  /*0100*/  IADD3 R2, R0, -R3, RZ ;  /* 0x8000000300027210 */ /* 0x000fca0007ffe0ff */
[----:B--2---:R-:W-:-:S06]  /*0110*/  IMAD.WIDE R4, R2, 0x4, R4 ;  /* 0x0000000402047825 */ /* 0x004fcc00078e0204 */
[----:B------:R-:W2:Y:S01]  /*0120*/  LDG.E.EL.128 R4, desc[UR4][R4.64] ;  /* 0x0000000404047981 */ /* 0x000ea2000c2e1d00 */
[----:B----4-:R-:W-:-:S04]  /*0130*/  IMAD.WIDE R8, R0, 0x4, R8 ;  /* 0x0000000400087825 */ /* 0x010fc800078e0208 */
[C---:B-----5:R-:W-:Y:S02]  /*0140*/  IMAD.WIDE R12, R2.reuse, 0x4, R12 ;  /* 0x00000004020c7825 */ /* 0x060fe400078e020c */
[----:B------:R-:W3:Y:S04]  /*0150*/  LDG.E.128 R8, desc[UR4][R8.64] ;  /* 0x0000000408087981 */ /* 0x000ee8000c1e1d00 */
[----:B------:R-:W3:Y:S01]  /*0160*/  LDG.E.EL.128 R12, desc[UR4][R12.64] ;  /* 0x000000040c0c7981 */ /* 0x000ee2000c2e1d00 */
[----:B0-----:R-:W-:-:S04]  /*0170*/  IMAD.WIDE R20, R2, 0x4, R20 ;  /* 0x0000000402147825 */ /* 0x001fc800078e0214 */
[----:B-1----:R-:W-:Y:S02]  /*0180*/  IMAD.WIDE R16, R2, 0x4, R16 ;  /* 0x0000000402107825 */ /* 0x002fe400078e0210 */
[----:B------:R-:W4:Y:S04]  /*0190*/  LDG.E.EL.128 R20, desc[UR4][R20.64] ;  /* 0x0000000414147981 */ /* 0x000f28000c2e1d00 */
[----:B------:R-:W4:Y:S01]  /*01a0*/  LDG.E.EL.128 R16, desc[UR4][R16.64] ;  /* 0x0000000410107981 */ /* 0x000f22000c2e1d00 */
[----:B------:R-:W-:Y:S01]  /*01b0*/  HFMA2.MMA R2, -RZ, RZ, 1.625, 0 ;  /* 0x3e800000ff027435 */ /* 0x000fe200000001ff */
[----:B--2---:R-:W-:Y:S01]  /*01c0*/  FADD R5, R5, 9.9999997473787516356e-06 ;  /* 0x3727c5ac05057421 */ /* 0x004fe20000000000 */
[----:B------:R-:W-:Y:S01]  /*01d0*/  FADD R6, R6, 9.9999997473787516356e-06 ;  /* 0x3727c5ac06067421 */ /* 0x000fe20000000000 */
[----:B------:R-:W-:Y:S01]  /*01e0*/  FADD R7, R7, 9.9999997473787516356e-06 ;  /* 0x3727c5ac07077421 */ /* 0x000fe20000000000 */
[----:B------:R-:W-:Y:S01]  /*01f0*/  FADD R4, R4, 9.9999997473787516356e-06 ;  /* 0x3727c5ac04047421 */ /* 0x000fe20000000000 */
[----:B------:R-:W0:Y:S01]  /*0200*/  MUFU.SQRT R25, R5 ;  /* 0x0000000500197308 */ /* 0x000e220000002000 */
[----:B---3--:R-:W-:-:S07]  /*0210*/  FADD R8, R8, -R12 ;  /* 0x8000000c08087221 */ /* 0x008fce0000000000 */
[----:B------:R-:W1:Y:S01]  /*0220*/  MUFU.SQRT R26, R6 ;  /* 0x00000006001a7308 */ /* 0x000e620000002000 */
[----:B------:R-:W-:Y:S01]  /*0230*/  FADD R9, R9, -R13 ;  /* 0x8000000d09097221 */ /* 0x000fe20000000000 */
[----:B------:R-:W-:Y:S01]  /*0240*/  FADD R10, R10, -R14 ;  /* 0x8000000e0a0a7221 */ /* 0x000fe20000000000 */
[----:B------:R-:W-:Y:S01]  /*0250*/  FADD R11, R11, -R15 ;  /* 0x8000000f0b0b7221 */ /* 0x000fe20000000000 */
[----:B0-----:R-:W-:-:S04]  /*0260*/  FSETP.GT.AND P6, PT, R25, 8.50705917302346158658e+37, PT ;  /* 0x7e8000001900780b */ /* 0x001fc80003fc4000 */
[----:B------:R-:W0:Y:S01]  /*0270*/  MUFU.SQRT R27, R7 ;  /* 0x00000007001b7308 */ /* 0x000e220000002000 */
[----:B------:R-:W-:Y:S02]  /*0280*/  FSETP.GEU.AND P2, PT, R25, 1.175494350822287508e-38, PT ;  /* 0x008000001900780b */ /* 0x000fe40003f4e000 */
[----:B------:R-:W-:Y:S02]  /*0290*/  FSEL R3, R2, 1, P6 ;  /* 0x3f80000002037808 */ /* 0x000fe40003000000 */
[----:B-1----:R-:W-:-:S03]  /*02a0*/  FSETP.GT.AND P4, PT, R26, 8.50705917302346158658e+37, PT ;  /* 0x7e8000001a00780b */ /* 0x002fc60003f84000 */
[----:B------:R-:W1:Y:S01]  /*02b0*/  MUFU.SQRT R24, R4 ;  /* 0x0000000400187308 */ /* 0x000e620000002000 */
[----:B------:R-:W-:Y:S02]  /*02c0*/  FSETP.GEU.AND P0, PT, R26, 1.175494350822287508e-38, PT ;  /* 0x008000001a00780b */ /* 0x000fe40003f0e000 */
[C---:B------:R-:W-:Y:S01]  /*02d0*/  FSEL R12, R2.reuse, 1, P4 ;  /* 0x3f800000020c7808 */ /* 0x040fe20002000000 */
[----:B------:R-:W-:Y:S02]  /*02e0*/  @P6 FMUL R25, R25, 0.25 ;  /* 0x3e80000019196820 */ /* 0x000fe40000400000 */
[----:B------:R-:W-:Y:S01]  /*02f0*/  @!P2 FMUL R3, R3, 16777216 ;  /* 0x4b8000000303a820 */ /* 0x000fe20000400000 */
[----:B0-----:R-:W-:Y:S01]  /*0300*/  FSETP.GT.AND P5, PT, R27, 8.50705917302346158658e+37, PT ;  /* 0x7e8000001b00780b */ /* 0x001fe20003fa4000 */
[----:B------:R-:W-:Y:S01]  /*0310*/  @!P2 FMUL R25, R25, 16777216 ;  /* 0x4b8000001919a820 */ /* 0x000fe20000400000 */
[----:B------:R-:W-:Y:S02]  /*0320*/  FSETP.GEU.AND P1, PT, R27, 1.175494350822287508e-38, PT ;  /* 0x008000001b00780b */ /* 0x000fe40003f2e000 */
[----:B------:R-:W-:Y:S01]  /*0330*/  FSEL R13, R2, 1, P5 ;  /* 0x3f800000020d7808 */ /* 0x000fe20002800000 */
[----:B------:R-:W-:Y:S01]  /*0340*/  @P4 FMUL R26, R26, 0.25 ;  /* 0x3e8000001a1a4820 */ /* 0x000fe20000400000 */
[----:B------:R-:W0:Y:S01]  /*0350*/  MUFU.RCP R4, R25 ;  /* 0x0000001900047308 */ /* 0x000e220000001000 */
[----:B------:R-:W-:Y:S01]  /*0360*/  @!P0 FMUL R12, R12, 16777216 ;  /* 0x4b8000000c0c8820 */ /* 0x000fe20000400000 */
[----:B-1----:R-:W-:Y:S01]  /*0370*/  FSETP.GT.AND P3, PT, R24, 8.50705917302346158658e+37, PT ;  /* 0x7e8000001800780b */ /* 0x002fe20003f64000 */
[----:B------:R-:W-:Y:S01]  /*0380*/  @!P0 FMUL R26, R26, 16777216 ;  /* 0x4b8000001a1a8820 */ /* 0x000fe20000400000 */
[----:B------:R-:W-:-:S02]  /*0390*/  FSETP.GEU.AND P6, PT, R24, 1.175494350822287508e-38, PT ;  /* 0x008000001800780b */ /* 0x000fc40003fce000 */
[----:B------:R-:W-:Y:S01]  /*03a0*/  FSEL R2, R2, 1, P3 ;  /* 0x3f80000002027808 */ /* 0x000fe20001800000 */
[----:B------:R-:W-:Y:S01]  /*03b0*/  @P5 FMUL R27, R27, 0.25 ;  /* 0x3e8000001b1b5820 */ /* 0x000fe20000400000 */
[----:B------:R-:W1:Y:S01]  /*03c0*/  MUFU.RCP R5, R26 ;  /* 0x0000001a00057308 */ /* 0x000e620000001000 */
[----:B------:R-:W-:Y:S02]  /*03d0*/  @!P1 FMUL R13, R13, 16777216 ;  /* 0x4b8000000d0d9820 */ /* 0x000fe40000400000 */
[----:B------:R-:W-:-:S04]  /*03e0*/  @!P1 FMUL R27, R27, 16777216 ;  /* 0x4b8000001b1b9820 */ /* 0x000fc80000400000 */
[----:B------:R-:W-:Y:S01]  /*03f0*/  @P3 FMUL R24, R24, 0.25 ;  /* 0x3e80000018183820 */ /* 0x000fe20000400000 */
[----:B------:R-:W2:Y:S01]  /*0400*/  MUFU.RCP R6, R27 ;  /* 0x0000001b00067308 */ /* 0x000ea20000001000 */
[----:B------:R-:W-:Y:S01]  /*0410*/  @!P6 FMUL R2, R2, 16777216 ;  /* 0x4b8000000202e820 */ /* 0x000fe20000400000 */
[----:B0-----:R-:W-:Y:S01]  /*0420*/  FMUL R4, R4, R3 ;  /* 0x0000000304047220 */ /* 0x001fe20000400000 */
[----:B------:R-:W-:-:S03]  /*0430*/  @!P6 FMUL R24, R24, 16777216 ;  /* 0x4b8000001818e820 */ /* 0x000fc60000400000 */
[----:B------:R-:W-:Y:S01]  /*0440*/  FMUL R4, R4, R9 ;  /* 0x0000000904047220 */ /* 0x000fe20000400000 */
[----:B-1----:R-:W-:Y:S01]  /*0450*/  FMUL R5, R5, R12 ;  /* 0x0000000c05057220 */ /* 0x002fe20000400000 */
[----:B------:R-:W0:Y:S02]  /*0460*/  MUFU.RCP R7, R24 ;  /* 0x0000001800077308 */ /* 0x000e240000001000 */
[----:B----4-:R-:W-:Y:S01]  /*0470*/  FFMA R4, R21, R4, R17 ;  /* 0x0000000415047223 */ /* 0x010fe20000000011 */
[----:B------:R-:W-:Y:S01]  /*0480*/  FMUL R5, R5, R10 ;  /* 0x0000000a05057220 */ /* 0x000fe20000400000 */
[----:B--2---:R-:W-:-:S03]  /*0490*/  FMUL R6, R6, R13 ;  /* 0x0000000d06067220 */ /* 0x004fc60000400000 */
[----:B------:R-:W-:Y:S01]  /*04a0*/  FFMA R5, R22, R5, R18 ;  /* 0x0000000516057223 */ /* 0x000fe20000000012 */
[----:B------:R-:W-:Y:S01]  /*04b0*/  FSETP.GT.AND P2, PT, R4, RZ, PT ;  /* 0x000000ff0400720b */ /* 0x000fe20003f44000 */
[----:B------:R-:W-:-:S03]  /*04c0*/  FMUL R6, R6, R11 ;  /* 0x0000000b06067220 */ /* 0x000fc60000400000 */
[----:B------:R-:W-:Y:S01]  /*04d0*/  FSETP.GT.AND P1, PT, R5, RZ, PT ;  /* 0x000000ff0500720b */ /* 0x000fe20003f24000 */
[----:B0-----:R-:W-:Y:S01]  /*04e0*/  FMUL R7, R7, R2 ;  /* 0x0000000207077220 */ /* 0x001fe20000400000 */
[----:B------:R-:W-:Y:S01]  /*04f0*/  FFMA R6, R23, R6, R19 ;  /* 0x0000000617067223 */ /* 0x000fe20000000013 */
[----:B------:R-:W0:Y:S02]  /*0500*/  LDC.64 R2, c[0x0][0x210] ;  /* 0x00008400ff027b82 */ /* 0x000e240000000a00 */
[----:B------:R-:W-:Y:S02]  /*0510*/  FMUL R7, R7, R8 ;  /* 0x0000000807077220 */ /* 0x000fe40000400000 */
[----:B------:R-:W-:Y:S02]  /*0520*/  FSETP.GT.AND P0, PT, R6, RZ, PT ;  /* 0x000000ff0600720b */ /* 0x000fe40003f04000 */
[----:B------:R-:W-:Y:S01]  /*0530*/  @!P2 FMUL R4, R4, 0.0099999997764825820923 ;  /* 0x3c23d70a0404a820 */ /* 0x000fe20000400000 */
[----:B------:R-:W-:-:S03]  /*0540*/  FFMA R7, R20, R7, R16 ;  /* 0x0000000714077223 */ /* 0x000fc60000000010 */
[----:B------:R-:W-:Y:S01]  /*0550*/  @!P1 FMUL R5, R5, 0.0099999997764825820923 ;  /* 0x3c23d70a05059820 */ /* 0x000fe20000400000 */
[C---:B------:R-:W-:Y:S02]  /*0560*/  FSETP.GEU.AND P2, PT, R4.reuse, RZ, PT ;  /* 0x000000ff0400720b */ /* 0x040fe40003f4e000 */
[----:B------:R-:W-:Y:S02]  /*0570*/  FSETP.GT.AND P3, PT, R7, RZ, PT ;  /* 0x000000ff0700720b */ /* 0x000fe40003f64000 */
[C---:B------:R-:W-:Y:S02]  /*0580*/  FSETP.GEU.AND P1, PT, R5.reuse, RZ, PT ;  /* 0x000000ff0500720b */ /* 0x040fe40003f2e000 */
[----:B------:R-:W-:Y:S01]  /*0590*/  SEL R9, R4, RZ, P2 ;  /* 0x000000ff04097207 */ /* 0x000fe20001000000 */
[----:B------:R-:W-:Y:S01]  /*05a0*/  @!P0 FMUL R6, R6, 0.0099999997764825820923 ;  /* 0x3c23d70a06068820 */ /* 0x000fe20000400000 */
[----:B------:R-:W-:-:S04]  /*05b0*/  SEL R10, R5, RZ, P1 ;  /* 0x000000ff050a7207 */ /* 0x000fc80000800000 */
[----:B------:R-:W-:Y:S01]  /*05c0*/  FSETP.GEU.AND P0, PT, R6, RZ, PT ;  /* 0x000000ff0600720b */ /* 0x000fe20003f0e000 */
[----:B0-----:R-:W-:-:S04]  /*05d0*/  IMAD.WIDE R2, R0, 0x4, R2 ;  /* 0x0000000400027825 */ /* 0x001fc800078e0202 */
[----:B------:R-:W-:Y:S01]  /*05e0*/  @!P3 FMUL R7, R7, 0.0099999997764825820923 ;  /* 0x3c23d70a0707b820 */ /* 0x000fe20000400000 */
[----:B------:R-:W-:-:S04]  /*05f0*/  SEL R11, R6, RZ, P0 ;  /* 0x000000ff060b7207 */ /* 0x000fc80000000000 */
[----:B------:R-:W-:-:S04]  /*0600*/  FSETP.GEU.AND P3, PT, R7, RZ, PT ;  /* 0x000000ff0700720b */ /* 0x000fc80003f6e000 */
[----:B------:R-:W-:-:S05]  /*0610*/  SEL R8, R7, RZ, P3 ;  /* 0x000000ff07087207 */ /* 0x000fca0001800000 */
[----:B------:R-:W-:Y:S01]  /*0620*/  STG.E.128 desc[UR4][R2.64], R8 ;  /* 0x0000000802007986 */ /* 0x000fe2000c101d04 */
[----:B------:R-:W-:Y:S05]  /*0630*/  EXIT ;  /* 0x000000000000794d */ /* 0x000fea0003800000 */
.L_x_0:
[----:B------:R-:W-:-:S00]  /*0640*/  BRA `(.L_x_0) ;  /* 0xfffffffc00fc7947 */ /* 0x000fc0000383ffff */
[----:B------:R-:W-:-:S00]  /*0650*/  NOP ;  /* 0x0000000000007918 */ /* 0x000fc00000000000 */
        /* <DEDUP_REMOVED lines=10> */
.L_x_1:


//--------------------- .nv.global.init           --------------------------
	.section	.nv.global.init,"aw",@progbits
.nv.global.init:
	.type		_$_str,@object
	.size		_$_str,(_$_str_$_2 - _$_str)
_$_str:
        /*0000*/ 	.byte	0x5f, 0x5f, 0x43, 0x55, 0x44, 0x41, 0x5f, 0x46, 0x54, 0x5a, 0x00
	.type		_$_str_$_2,@object
	.size		_$_str_$_2,(.L_1 - _$_str_$_2)
_$_str_$_2:
        /*000b*/ 	.byte	0x5f, 0x5f, 0x43, 0x55, 0x44, 0x41, 0x5f, 0x50, 0x52, 0x45, 0x43, 0x5f, 0x53, 0x51, 0x52, 0x54
        /*001b*/ 	.byte	0x00
.L_1:


//--------------------- .nv.constant0.triton_poi_fused__native_batch_norm_legit_no_training_leaky_relu_relu_10 --------------------------
	.section	.nv.constant0.triton_poi_fused__native_batch_norm_legit_no_training_leaky_relu_relu_10,"a",@progbits
	.sectionflags	@""
	.align	4
.nv.constant0.triton_poi_fused__native_batch_norm_legit_no_training_leaky_relu_relu_10:
	.zero		580
